//
// Generated by NVIDIA NVVM Compiler
//
// Compiler Build ID: CL-36424714
// Cuda compilation tools, release 13.0, V13.0.88
// Based on NVVM 20.0.0
//

.version 9.0
.target sm_100
.address_size 64

	// .globl	_Z28matrix_multiplication_kernelPKfS0_Pfiii
// _ZZ28matrix_multiplication_kernelPKfS0_PfiiiE3Mds has been demoted
// _ZZ28matrix_multiplication_kernelPKfS0_PfiiiE3Nds has been demoted

.visible .entry _Z28matrix_multiplication_kernelPKfS0_Pfiii(
	.param .u64 .ptr .align 1 _Z28matrix_multiplication_kernelPKfS0_Pfiii_param_0,
	.param .u64 .ptr .align 1 _Z28matrix_multiplication_kernelPKfS0_Pfiii_param_1,
	.param .u64 .ptr .align 1 _Z28matrix_multiplication_kernelPKfS0_Pfiii_param_2,
	.param .u32 _Z28matrix_multiplication_kernelPKfS0_Pfiii_param_3,
	.param .u32 _Z28matrix_multiplication_kernelPKfS0_Pfiii_param_4,
	.param .u32 _Z28matrix_multiplication_kernelPKfS0_Pfiii_param_5
)
{
	.reg .pred 	%p<14>;
	.reg .b32 	%r<53>;
	.reg .b32 	%f<181>;
	.reg .b64 	%rd<21>;
	// demoted variable
	.shared .align 4 .b8 _ZZ28matrix_multiplication_kernelPKfS0_PfiiiE3Mds[1024];
	// demoted variable
	.shared .align 4 .b8 _ZZ28matrix_multiplication_kernelPKfS0_PfiiiE3Nds[1024];
	ld.param.u64 	%rd4, [_Z28matrix_multiplication_kernelPKfS0_Pfiii_param_0];
	ld.param.u64 	%rd5, [_Z28matrix_multiplication_kernelPKfS0_Pfiii_param_1];
	ld.param.u64 	%rd3, [_Z28matrix_multiplication_kernelPKfS0_Pfiii_param_2];
	ld.param.u32 	%r26, [_Z28matrix_multiplication_kernelPKfS0_Pfiii_param_3];
	ld.param.u32 	%r27, [_Z28matrix_multiplication_kernelPKfS0_Pfiii_param_4];
	ld.param.u32 	%r28, [_Z28matrix_multiplication_kernelPKfS0_Pfiii_param_5];
	cvta.to.global.u64 	%rd1, %rd5;
	cvta.to.global.u64 	%rd2, %rd4;
	mov.u32 	%r29, %ctaid.x;
	shl.b32 	%r1, %r29, 4;
	mov.u32 	%r2, %tid.x;
	add.s32 	%r3, %r1, %r2;
	mov.u32 	%r30, %ctaid.y;
	shl.b32 	%r31, %r30, 4;
	mov.u32 	%r4, %tid.y;
	add.s32 	%r5, %r31, %r4;
	setp.lt.s32 	%p1, %r27, 1;
	mov.f32 	%f180, 0f00000000;
	@%p1 bra 	$L__BB0_19;
	add.s32 	%r6, %r27, 15;
	shl.b32 	%r33, %r4, 6;
	mov.u32 	%r34, _ZZ28matrix_multiplication_kernelPKfS0_PfiiiE3Mds;
	add.s32 	%r7, %r34, %r33;
	shl.b32 	%r35, %r2, 2;
	add.s32 	%r8, %r7, %r35;
	mad.lo.s32 	%r9, %r27, %r5, %r2;
	mov.u32 	%r36, _ZZ28matrix_multiplication_kernelPKfS0_PfiiiE3Nds;
	add.s32 	%r11, %r36, %r35;
	add.s32 	%r10, %r11, %r33;
	setp.lt.u32 	%p2, %r27, 17;
	mov.f32 	%f180, 0f00000000;
	mov.b32 	%r52, 0;
	@%p2 bra 	$L__BB0_13;
	shr.u32 	%r37, %r6, 4;
	and.b32  	%r38, %r37, 134217726;
	neg.s32 	%r51, %r38;
	add.s32 	%r39, %r4, 16;
	mad.lo.s32 	%r40, %r28, %r39, %r2;
	add.s32 	%r50, %r40, %r1;
	shl.b32 	%r14, %r28, 5;
	mad.lo.s32 	%r41, %r4, %r28, %r2;
	add.s32 	%r48, %r41, %r1;
	mov.f32 	%f180, 0f00000000;
	mov.u32 	%r49, %r9;
$L__BB0_3:
	setp.ge.s32 	%p3, %r5, %r26;
	mov.f32 	%f172, 0f00000000;
	@%p3 bra 	$L__BB0_5;
	mul.wide.u32 	%rd6, %r49, 4;
	add.s64 	%rd7, %rd2, %rd6;
	ld.global.f32 	%f172, [%rd7];
$L__BB0_5:
	setp.ge.s32 	%p4, %r3, %r28;
	st.shared.f32 	[%r8], %f172;
	mov.f32 	%f173, 0f00000000;
	@%p4 bra 	$L__BB0_7;
	mul.wide.u32 	%rd8, %r48, 4;
	add.s64 	%rd9, %rd1, %rd8;
	ld.global.f32 	%f173, [%rd9];
$L__BB0_7:
	setp.ge.s32 	%p5, %r5, %r26;
	st.shared.f32 	[%r10], %f173;
	bar.sync 	0;
	ld.shared.f32 	%f27, [%r7];
	ld.shared.f32 	%f28, [%r11];
	fma.rn.f32 	%f29, %f27, %f28, %f180;
	ld.shared.f32 	%f30, [%r7+4];
	ld.shared.f32 	%f31, [%r11+64];
	fma.rn.f32 	%f32, %f30, %f31, %f29;
	ld.shared.f32 	%f33, [%r7+8];
	ld.shared.f32 	%f34, [%r11+128];
	fma.rn.f32 	%f35, %f33, %f34, %f32;
	ld.shared.f32 	%f36, [%r7+12];
	ld.shared.f32 	%f37, [%r11+192];
	fma.rn.f32 	%f38, %f36, %f37, %f35;
	ld.shared.f32 	%f39, [%r7+16];
	ld.shared.f32 	%f40, [%r11+256];
	fma.rn.f32 	%f41, %f39, %f40, %f38;
	ld.shared.f32 	%f42, [%r7+20];
	ld.shared.f32 	%f43, [%r11+320];
	fma.rn.f32 	%f44, %f42, %f43, %f41;
	ld.shared.f32 	%f45, [%r7+24];
	ld.shared.f32 	%f46, [%r11+384];
	fma.rn.f32 	%f47, %f45, %f46, %f44;
	ld.shared.f32 	%f48, [%r7+28];
	ld.shared.f32 	%f49, [%r11+448];
	fma.rn.f32 	%f50, %f48, %f49, %f47;
	ld.shared.f32 	%f51, [%r7+32];
	ld.shared.f32 	%f52, [%r11+512];
	fma.rn.f32 	%f53, %f51, %f52, %f50;
	ld.shared.f32 	%f54, [%r7+36];
	ld.shared.f32 	%f55, [%r11+576];
	fma.rn.f32 	%f56, %f54, %f55, %f53;
	ld.shared.f32 	%f57, [%r7+40];
	ld.shared.f32 	%f58, [%r11+640];
	fma.rn.f32 	%f59, %f57, %f58, %f56;
	ld.shared.f32 	%f60, [%r7+44];
	ld.shared.f32 	%f61, [%r11+704];
	fma.rn.f32 	%f62, %f60, %f61, %f59;
	ld.shared.f32 	%f63, [%r7+48];
	ld.shared.f32 	%f64, [%r11+768];
	fma.rn.f32 	%f65, %f63, %f64, %f62;
	ld.shared.f32 	%f66, [%r7+52];
	ld.shared.f32 	%f67, [%r11+832];
	fma.rn.f32 	%f68, %f66, %f67, %f65;
	ld.shared.f32 	%f69, [%r7+56];
	ld.shared.f32 	%f70, [%r11+896];
	fma.rn.f32 	%f71, %f69, %f70, %f68;
	ld.shared.f32 	%f72, [%r7+60];
	ld.shared.f32 	%f73, [%r11+960];
	fma.rn.f32 	%f6, %f72, %f73, %f71;
	bar.sync 	0;
	mov.f32 	%f174, 0f00000000;
	@%p5 bra 	$L__BB0_9;
	add.s32 	%r42, %r49, 16;
	mul.wide.u32 	%rd10, %r42, 4;
	add.s64 	%rd11, %rd2, %rd10;
	ld.global.f32 	%f174, [%rd11];
$L__BB0_9:
	setp.ge.s32 	%p6, %r3, %r28;
	st.shared.f32 	[%r8], %f174;
	mov.f32 	%f175, 0f00000000;
	@%p6 bra 	$L__BB0_11;
	mul.wide.u32 	%rd12, %r50, 4;
	add.s64 	%rd13, %rd1, %rd12;
	ld.global.f32 	%f175, [%rd13];
$L__BB0_11:
	st.shared.f32 	[%r10], %f175;
	bar.sync 	0;
	ld.shared.f32 	%f75, [%r7];
	ld.shared.f32 	%f76, [%r11];
	fma.rn.f32 	%f77, %f75, %f76, %f6;
	ld.shared.f32 	%f78, [%r7+4];
	ld.shared.f32 	%f79, [%r11+64];
	fma.rn.f32 	%f80, %f78, %f79, %f77;
	ld.shared.f32 	%f81, [%r7+8];
	ld.shared.f32 	%f82, [%r11+128];
	fma.rn.f32 	%f83, %f81, %f82, %f80;
	ld.shared.f32 	%f84, [%r7+12];
	ld.shared.f32 	%f85, [%r11+192];
	fma.rn.f32 	%f86, %f84, %f85, %f83;
	ld.shared.f32 	%f87, [%r7+16];
	ld.shared.f32 	%f88, [%r11+256];
	fma.rn.f32 	%f89, %f87, %f88, %f86;
	ld.shared.f32 	%f90, [%r7+20];
	ld.shared.f32 	%f91, [%r11+320];
	fma.rn.f32 	%f92, %f90, %f91, %f89;
	ld.shared.f32 	%f93, [%r7+24];
	ld.shared.f32 	%f94, [%r11+384];
	fma.rn.f32 	%f95, %f93, %f94, %f92;
	ld.shared.f32 	%f96, [%r7+28];
	ld.shared.f32 	%f97, [%r11+448];
	fma.rn.f32 	%f98, %f96, %f97, %f95;
	ld.shared.f32 	%f99, [%r7+32];
	ld.shared.f32 	%f100, [%r11+512];
	fma.rn.f32 	%f101, %f99, %f100, %f98;
	ld.shared.f32 	%f102, [%r7+36];
	ld.shared.f32 	%f103, [%r11+576];
	fma.rn.f32 	%f104, %f102, %f103, %f101;
	ld.shared.f32 	%f105, [%r7+40];
	ld.shared.f32 	%f106, [%r11+640];
	fma.rn.f32 	%f107, %f105, %f106, %f104;
	ld.shared.f32 	%f108, [%r7+44];
	ld.shared.f32 	%f109, [%r11+704];
	fma.rn.f32 	%f110, %f108, %f109, %f107;
	ld.shared.f32 	%f111, [%r7+48];
	ld.shared.f32 	%f112, [%r11+768];
	fma.rn.f32 	%f113, %f111, %f112, %f110;
	ld.shared.f32 	%f114, [%r7+52];
	ld.shared.f32 	%f115, [%r11+832];
	fma.rn.f32 	%f116, %f114, %f115, %f113;
	ld.shared.f32 	%f117, [%r7+56];
	ld.shared.f32 	%f118, [%r11+896];
	fma.rn.f32 	%f119, %f117, %f118, %f116;
	ld.shared.f32 	%f120, [%r7+60];
	ld.shared.f32 	%f121, [%r11+960];
	fma.rn.f32 	%f180, %f120, %f121, %f119;
	bar.sync 	0;
	add.s32 	%r51, %r51, 2;
	add.s32 	%r50, %r50, %r14;
	add.s32 	%r49, %r49, 32;
	add.s32 	%r48, %r48, %r14;
	setp.ne.s32 	%p7, %r51, 0;
	@%p7 bra 	$L__BB0_3;
	and.b32  	%r52, %r6, 2147483616;
$L__BB0_13:
	and.b32  	%r43, %r6, 16;
	setp.eq.s32 	%p8, %r43, 0;
	@%p8 bra 	$L__BB0_19;
	setp.ge.s32 	%p9, %r5, %r26;
	mov.f32 	%f178, 0f00000000;
	@%p9 bra 	$L__BB0_16;
	add.s32 	%r44, %r9, %r52;
	mul.wide.u32 	%rd14, %r44, 4;
	add.s64 	%rd15, %rd2, %rd14;
	ld.global.f32 	%f178, [%rd15];
$L__BB0_16:
	setp.ge.s32 	%p10, %r3, %r28;
	st.shared.f32 	[%r8], %f178;
	mov.f32 	%f179, 0f00000000;
	@%p10 bra 	$L__BB0_18;
	add.s32 	%r45, %r52, %r4;
	mad.lo.s32 	%r46, %r45, %r28, %r3;
	mul.wide.u32 	%rd16, %r46, 4;
	add.s64 	%rd17, %rd1, %rd16;
	ld.global.f32 	%f179, [%rd17];
$L__BB0_18:
	st.shared.f32 	[%r10], %f179;
	bar.sync 	0;
	ld.shared.f32 	%f124, [%r7];
	ld.shared.f32 	%f125, [%r11];
	fma.rn.f32 	%f126, %f124, %f125, %f180;
	ld.shared.f32 	%f127, [%r7+4];
	ld.shared.f32 	%f128, [%r11+64];
	fma.rn.f32 	%f129, %f127, %f128, %f126;
	ld.shared.f32 	%f130, [%r7+8];
	ld.shared.f32 	%f131, [%r11+128];
	fma.rn.f32 	%f132, %f130, %f131, %f129;
	ld.shared.f32 	%f133, [%r7+12];
	ld.shared.f32 	%f134, [%r11+192];
	fma.rn.f32 	%f135, %f133, %f134, %f132;
	ld.shared.f32 	%f136, [%r7+16];
	ld.shared.f32 	%f137, [%r11+256];
	fma.rn.f32 	%f138, %f136, %f137, %f135;
	ld.shared.f32 	%f139, [%r7+20];
	ld.shared.f32 	%f140, [%r11+320];
	fma.rn.f32 	%f141, %f139, %f140, %f138;
	ld.shared.f32 	%f142, [%r7+24];
	ld.shared.f32 	%f143, [%r11+384];
	fma.rn.f32 	%f144, %f142, %f143, %f141;
	ld.shared.f32 	%f145, [%r7+28];
	ld.shared.f32 	%f146, [%r11+448];
	fma.rn.f32 	%f147, %f145, %f146, %f144;
	ld.shared.f32 	%f148, [%r7+32];
	ld.shared.f32 	%f149, [%r11+512];
	fma.rn.f32 	%f150, %f148, %f149, %f147;
	ld.shared.f32 	%f151, [%r7+36];
	ld.shared.f32 	%f152, [%r11+576];
	fma.rn.f32 	%f153, %f151, %f152, %f150;
	ld.shared.f32 	%f154, [%r7+40];
	ld.shared.f32 	%f155, [%r11+640];
	fma.rn.f32 	%f156, %f154, %f155, %f153;
	ld.shared.f32 	%f157, [%r7+44];
	ld.shared.f32 	%f158, [%r11+704];
	fma.rn.f32 	%f159, %f157, %f158, %f156;
	ld.shared.f32 	%f160, [%r7+48];
	ld.shared.f32 	%f161, [%r11+768];
	fma.rn.f32 	%f162, %f160, %f161, %f159;
	ld.shared.f32 	%f163, [%r7+52];
	ld.shared.f32 	%f164, [%r11+832];
	fma.rn.f32 	%f165, %f163, %f164, %f162;
	ld.shared.f32 	%f166, [%r7+56];
	ld.shared.f32 	%f167, [%r11+896];
	fma.rn.f32 	%f168, %f166, %f167, %f165;
	ld.shared.f32 	%f169, [%r7+60];
	ld.shared.f32 	%f170, [%r11+960];
	fma.rn.f32 	%f180, %f169, %f170, %f168;
	bar.sync 	0;
$L__BB0_19:
	setp.ge.s32 	%p11, %r5, %r26;
	setp.ge.s32 	%p12, %r3, %r28;
	or.pred  	%p13, %p11, %p12;
	@%p13 bra 	$L__BB0_21;
	mad.lo.s32 	%r47, %r28, %r5, %r3;
	cvta.to.global.u64 	%rd18, %rd3;
	mul.wide.s32 	%rd19, %r47, 4;
	add.s64 	%rd20, %rd18, %rd19;
	st.global.f32 	[%rd20], %f180;
$L__BB0_21:
	ret;

}


// ===== COMPILED SASS (sm_100) =====

	.target	sm_100

	.elftype	@"ET_EXEC"


//--------------------- .note.nv.tkinfo           --------------------------
	.section	.note.nv.tkinfo,"",@"SHT_NOTE"
	.sectionflags	@"SHF_NOTE_NV_TKINFO"
	.tkinfo
        /*0018*/ 	.word	0x00000002
        /*0030*/ 	.string	""
        /*0030*/ 	.string	"ptxas"
        /*0030*/ 	.string	"Cuda compilation tools, release 13.0, V13.0.88"
        /*0030*/ 	.string	"Build cuda_13.0.r13.0/compiler.36424714_0"
        /*0030*/ 	.string	"-arch sm_100 -m 64 "



//--------------------- .note.nv.cuinfo           --------------------------
	.section	.note.nv.cuinfo,"",@"SHT_NOTE"
	.sectionflags	@"SHF_NOTE_NV_CUINFO"
        /*0018*/ 	.short	0x0002
        /*001a*/ 	.short	0x0064
        /*001c*/ 	.short	0x0082
	.zero		2


//--------------------- .nv.info                  --------------------------
	.section	.nv.info,"",@"SHT_CUDA_INFO"
	.align	4


	//----- nvinfo : EIATTR_REGCOUNT
	.align		4
        /*0000*/ 	.byte	0x04, 0x2f
        /*0002*/ 	.short	(.L_1 - .L_0)
	.align		4
.L_0:
        /*0004*/ 	.word	index@(_Z28matrix_multiplication_kernelPKfS0_Pfiii)
        /*0008*/ 	.word	0x00000020


	//----- nvinfo : EIATTR_FRAME_SIZE
	.align		4
.L_1:
        /*000c*/ 	.byte	0x04, 0x11
        /*000e*/ 	.short	(.L_3 - .L_2)
	.align		4
.L_2:
        /*0010*/ 	.word	index@(_Z28matrix_multiplication_kernelPKfS0_Pfiii)
        /*0014*/ 	.word	0x00000000


	//----- nvinfo : EIATTR_MIN_STACK_SIZE
	.align		4
.L_3:
        /*0018*/ 	.byte	0x04, 0x12
        /*001a*/ 	.short	(.L_5 - .L_4)
	.align		4
.L_4:
        /*001c*/ 	.word	index@(_Z28matrix_multiplication_kernelPKfS0_Pfiii)
        /*0020*/ 	.word	0x00000000
.L_5:


//--------------------- .nv.compat                --------------------------
	.section	.nv.compat,"",@"SHT_CUDA_COMPAT_INFO"
	.align	4
        /*0000*/ 	.byte	0x02, 0x09, 0x00, 0x00, 0x02, 0x02, 0x01, 0x00, 0x02, 0x05, 0x05, 0x00, 0x03, 0x07, 0x01, 0x01
        /*0010*/ 	.byte	0x02, 0x03, 0x00, 0x00, 0x02, 0x06, 0x01, 0x00, 0x04, 0x0b, 0x08, 0x00, 0x09, 0x00, 0x00, 0x00
        /*0020*/ 	.byte	0x00, 0x00, 0x00, 0x00


//--------------------- .nv.info._Z28matrix_multiplication_kernelPKfS0_Pfiii --------------------------
	.section	.nv.info._Z28matrix_multiplication_kernelPKfS0_Pfiii,"",@"SHT_CUDA_INFO"
	.sectionflags	@""
	.align	4


	//----- nvinfo : EIATTR_CUDA_API_VERSION
	.align		4
        /*0000*/ 	.byte	0x04, 0x37
        /*0002*/ 	.short	(.L_7 - .L_6)
.L_6:
        /*0004*/ 	.word	0x00000082


	//----- nvinfo : EIATTR_KPARAM_INFO
	.align		4
.L_7:
        /*0008*/ 	.byte	0x04, 0x17
        /*000a*/ 	.short	(.L_9 - .L_8)
.L_8:
        /*000c*/ 	.word	0x00000000
        /*0010*/ 	.short	0x0005
        /*0012*/ 	.short	0x0020
        /*0014*/ 	.byte	0x00, 0xf0, 0x11, 0x00


	//----- nvinfo : EIATTR_KPARAM_INFO
	.align		4
.L_9:
        /*0018*/ 	.byte	0x04, 0x17
        /*001a*/ 	.short	(.L_11 - .L_10)
.L_10:
        /*001c*/ 	.word	0x00000000
        /*0020*/ 	.short	0x0004
        /*0022*/ 	.short	0x001c
        /*0024*/ 	.byte	0x00, 0xf0, 0x11, 0x00


	//----- nvinfo : EIATTR_KPARAM_INFO
	.align		4
.L_11:
        /*0028*/ 	.byte	0x04, 0x17
        /*002a*/ 	.short	(.L_13 - .L_12)
.L_12:
        /*002c*/ 	.word	0x00000000
        /*0030*/ 	.short	0x0003
        /*0032*/ 	.short	0x0018
        /*0034*/ 	.byte	0x00, 0xf0, 0x11, 0x00


	//----- nvinfo : EIATTR_KPARAM_INFO
	.align		4
.L_13:
        /*0038*/ 	.byte	0x04, 0x17
        /*003a*/ 	.short	(.L_15 - .L_14)
.L_14:
        /*003c*/ 	.word	0x00000000
        /*0040*/ 	.short	0x0002
        /*0042*/ 	.short	0x0010
        /*0044*/ 	.byte	0x00, 0xf5, 0x21, 0x00


	//----- nvinfo : EIATTR_KPARAM_INFO
	.align		4
.L_15:
        /*0048*/ 	.byte	0x04, 0x17
        /*004a*/ 	.short	(.L_17 - .L_16)
.L_16:
        /*004c*/ 	.word	0x00000000
        /*0050*/ 	.short	0x0001
        /*0052*/ 	.short	0x0008
        /*0054*/ 	.byte	0x00, 0xf5, 0x21, 0x00


	//----- nvinfo : EIATTR_KPARAM_INFO
	.align		4
.L_17:
        /*0058*/ 	.byte	0x04, 0x17
        /*005a*/ 	.short	(.L_19 - .L_18)
.L_18:
        /*005c*/ 	.word	0x00000000
        /*0060*/ 	.short	0x0000
        /*0062*/ 	.short	0x0000
        /*0064*/ 	.byte	0x00, 0xf5, 0x21, 0x00


	//----- nvinfo : EIATTR_SPARSE_MMA_MASK
	.align		4
.L_19:
        /*0068*/ 	.byte	0x03, 0x50
        /*006a*/ 	.short	0x0000


	//----- nvinfo : EIATTR_MAXREG_COUNT
	.align		4
        /*006c*/ 	.byte	0x03, 0x1b
        /*006e*/ 	.short	0x00ff


	//----- nvinfo : EIATTR_NUM_BARRIERS
	.align		4
        /*0070*/ 	.byte	0x02, 0x4c
        /*0072*/ 	.byte	0x01
	.zero		1


	//----- nvinfo : EIATTR_MERCURY_ISA_VERSION
	.align		4
        /*0074*/ 	.byte	0x03, 0x5f
        /*0076*/ 	.short	0x0101


	//----- nvinfo : EIATTR_VRC_CTA_INIT_COUNT
	.align		4
        /*0078*/ 	.byte	0x02, 0x4a
	.zero		1
	.zero		1


	//----- nvinfo : EIATTR_EXIT_INSTR_OFFSETS
	.align		4
        /*007c*/ 	.byte	0x04, 0x1c
        /*007e*/ 	.short	(.L_21 - .L_20)


	//   ....[0]....
.L_20:
        /*0080*/ 	.word	0x00000d10


	//   ....[1]....
        /*0084*/ 	.word	0x00000d60


	//----- nvinfo : EIATTR_CBANK_PARAM_SIZE
	.align		4
.L_21:
        /*0088*/ 	.byte	0x03, 0x19
        /*008a*/ 	.short	0x0024


	//----- nvinfo : EIATTR_PARAM_CBANK
	.align		4
        /*008c*/ 	.byte	0x04, 0x0a
        /*008e*/ 	.short	(.L_23 - .L_22)
	.align		4
.L_22:
        /*0090*/ 	.word	index@(.nv.constant0._Z28matrix_multiplication_kernelPKfS0_Pfiii)
        /*0094*/ 	.short	0x0380
        /*0096*/ 	.short	0x0024


	//----- nvinfo : EIATTR_SW_WAR
	.align		4
.L_23:
        /*0098*/ 	.byte	0x04, 0x36
        /*009a*/ 	.short	(.L_25 - .L_24)
.L_24:
        /*009c*/ 	.word	0x00000008
.L_25:


//--------------------- .nv.callgraph             --------------------------
	.section	.nv.callgraph,"",@"SHT_CUDA_CALLGRAPH"
	.align	4
	.sectionentsize	8
	.align		4
        /*0000*/ 	.word	0x00000000
	.align		4
        /*0004*/ 	.word	0xffffffff
	.align		4
        /*0008*/ 	.word	0x00000000
	.align		4
        /*000c*/ 	.word	0xfffffffe
	.align		4
        /*0010*/ 	.word	0x00000000
	.align		4
        /*0014*/ 	.word	0xfffffffd
	.align		4
        /*0018*/ 	.word	0x00000000
	.align		4
        /*001c*/ 	.word	0xfffffffc


//--------------------- .text._Z28matrix_multiplication_kernelPKfS0_Pfiii --------------------------
	.section	.text._Z28matrix_multiplication_kernelPKfS0_Pfiii,"ax",@progbits
	.align	128
        .global         _Z28matrix_multiplication_kernelPKfS0_Pfiii
        .type           _Z28matrix_multiplication_kernelPKfS0_Pfiii,@function
        .size           _Z28matrix_multiplication_kernelPKfS0_Pfiii,(.L_x_4 - _Z28matrix_multiplication_kernelPKfS0_Pfiii)
        .other          _Z28matrix_multiplication_kernelPKfS0_Pfiii,@"STO_CUDA_ENTRY STV_DEFAULT"
_Z28matrix_multiplication_kernelPKfS0_Pfiii:
.text._Z28matrix_multiplication_kernelPKfS0_Pfiii:
[----:B------:R-:W-:Y:S01]  /*0000*/  LDC R1, c[0x0][0x37c] ;  /* 0x0000df00ff017b82 */ /* 0x000fe20000000800 */
[----:B------:R-:W0:Y:S01]  /*0010*/  S2R R0, SR_CTAID.Y ;  /* 0x0000000000007919 */ /* 0x000e220000002600 */
[----:B------:R-:W1:Y:S01]  /*0020*/  LDCU UR7, c[0x0][0x39c] ;  /* 0x00007380ff0777ac */ /* 0x000e620008000800 */
[----:B------:R-:W-:Y:S01]  /*0030*/  HFMA2 R21, -RZ, RZ, 0, 0 ;  /* 0x00000000ff157431 */ /* 0x000fe200000001ff */
[----:B------:R-:W0:Y:S01]  /*0040*/  S2R R13, SR_TID.Y ;  /* 0x00000000000d7919 */ /* 0x000e220000002200 */
[----:B------:R-:W2:Y:S01]  /*0050*/  LDCU.64 UR8, c[0x0][0x358] ;  /* 0x00006b00ff0877ac */ /* 0x000ea20008000a00 */
[----:B------:R-:W3:Y:S01]  /*0060*/  S2R R5, SR_CTAID.X ;  /* 0x0000000000057919 */ /* 0x000ee20000002500 */
[----:B------:R-:W3:Y:S01]  /*0070*/  S2R R15, SR_TID.X ;  /* 0x00000000000f7919 */ /* 0x000ee20000002100 */
[----:B-1----:R-:W-:Y:S01]  /*0080*/  UISETP.GE.AND UP0, UPT, UR7, 0x1, UPT ;  /* 0x000000010700788c */ /* 0x002fe2000bf06270 */
[----:B0-----:R-:W-:Y:S02]  /*0090*/  LEA R0, R0, R13, 0x4 ;  /* 0x0000000d00007211 */ /* 0x001fe400078e20ff */
[----:B---3--:R-:W-:-:S06]  /*00a0*/  LEA R3, R5, R15, 0x4 ;  /* 0x0000000f05037211 */ /* 0x008fcc00078e20ff */
[----:B--2---:R-:W-:Y:S05]  /*00b0*/  BRA.U !UP0, `(.L_x_0) ;  /* 0x0000000d08047547 */ /* 0x004fea000b800000 */
[----:B------:R-:W0:Y:S01]  /*00c0*/  S2UR UR6, SR_CgaCtaId ;  /* 0x00000000000679c3 */ /* 0x000e220000008800 */
[----:B------:R-:W-:Y:S01]  /*00d0*/  UMOV UR4, 0x400 ;  /* 0x0000040000047882 */ /* 0x000fe20000000000 */
[----:B------:R-:W-:Y:S02]  /*00e0*/  UISETP.GE.U32.AND UP0, UPT, UR7, 0x11, UPT ;  /* 0x000000110700788c */ /* 0x000fe4000bf06070 */
[----:B------:R-:W-:Y:S01]  /*00f0*/  IMAD R19, R0, UR7, R15 ;  /* 0x0000000700137c24 */ /* 0x000fe2000f8e020f */
[----:B------:R-:W-:Y:S01]  /*0100*/  UIADD3 UR5, UPT, UPT, UR4, 0x400, URZ ;  /* 0x0000040004057890 */ /* 0x000fe2000fffe0ff */
[----:B------:R-:W-:Y:S01]  /*0110*/  MOV R21, RZ ;  /* 0x000000ff00157202 */ /* 0x000fe20000000f00 */
[----:B0-----:R-:W-:Y:S02]  /*0120*/  ULEA UR4, UR6, UR4, 0x18 ;  /* 0x0000000406047291 */ /* 0x001fe4000f8ec0ff */
[----:B------:R-:W-:Y:S02]  /*0130*/  ULEA UR5, UR6, UR5, 0x18 ;  /* 0x0000000506057291 */ /* 0x000fe4000f8ec0ff */
[----:B------:R-:W-:-:S02]  /*0140*/  UIADD3 UR6, UPT, UPT, UR7, 0xf, URZ ;  /* 0x0000000f07067890 */ /* 0x000fc4000fffe0ff */
[----:B------:R-:W-:Y:S01]  /*0150*/  LEA R2, R13, UR4, 0x6 ;  /* 0x000000040d027c11 */ /* 0x000fe2000f8e30ff */
[----:B------:R-:W-:Y:S01]  /*0160*/  UMOV UR4, URZ ;  /* 0x000000ff00047c82 */ /* 0x000fe20008000000 */
[C---:B------:R-:W-:Y:S02]  /*0170*/  LEA R16, R15.reuse, UR5, 0x2 ;  /* 0x000000050f107c11 */ /* 0x040fe4000f8e10ff */
[----:B------:R-:W-:Y:S02]  /*0180*/  LEA R20, R15, R2, 0x2 ;  /* 0x000000020f147211 */ /* 0x000fe400078e10ff */
[----:B------:R-:W-:Y:S01]  /*0190*/  LEA R18, R13, R16, 0x6 ;  /* 0x000000100d127211 */ /* 0x000fe200078e30ff */
[----:B------:R-:W-:Y:S06]  /*01a0*/  BRA.U !UP0, `(.L_x_1) ;  /* 0x0000000508e47547 */ /* 0x000fec000b800000 */
[----:B------:R-:W0:Y:S01]  /*01b0*/  LDCU UR5, c[0x0][0x3a0] ;  /* 0x00007400ff0577ac */ /* 0x000e220008000800 */
[----:B------:R-:W1:Y:S01]  /*01c0*/  LDC R12, c[0x0][0x3a0] ;  /* 0x0000e800ff0c7b82 */ /* 0x000e620000000800 */
[----:B------:R-:W-:Y:S01]  /*01d0*/  IADD3 R4, PT, PT, R13, 0x10, RZ ;  /* 0x000000100d047810 */ /* 0x000fe20007ffe0ff */
[----:B------:R-:W2:Y:S01]  /*01e0*/  LDCU UR7, c[0x0][0x398] ;  /* 0x00007300ff0777ac */ /* 0x000ea20008000800 */
[----:B------:R-:W-:Y:S02]  /*01f0*/  MOV R21, RZ ;  /* 0x000000ff00157202 */ /* 0x000fe40000000f00 */
[----:B------:R-:W-:Y:S01]  /*0200*/  MOV R14, R19 ;  /* 0x00000013000e7202 */ /* 0x000fe20000000f00 */
[----:B------:R-:W-:Y:S01]  /*0210*/  USHF.R.U32.HI UR4, URZ, 0x4, UR6 ;  /* 0x00000004ff047899 */ /* 0x000fe20008011606 */
[----:B------:R-:W3:Y:S03]  /*0220*/  LDCU UR10, c[0x0][0x398] ;  /* 0x00007300ff0a77ac */ /* 0x000ee60008000800 */
[----:B------:R-:W-:Y:S01]  /*0230*/  ULOP3.LUT UR4, UR4, 0x7fffffe, URZ, 0xc0, !UPT ;  /* 0x07fffffe04047892 */ /* 0x000fe2000f8ec0ff */
[----:B0-----:R-:W-:-:S03]  /*0240*/  IMAD R4, R4, UR5, R15 ;  /* 0x0000000504047c24 */ /* 0x001fc6000f8e020f */
[----:B------:R-:W-:Y:S01]  /*0250*/  UIADD3 UR4, UPT, UPT, -UR4, URZ, URZ ;  /* 0x000000ff04047290 */ /* 0x000fe2000fffe1ff */
[----:B------:R-:W-:Y:S01]  /*0260*/  IMAD R15, R13, UR5, R15 ;  /* 0x000000050d0f7c24 */ /* 0x000fe2000f8e020f */
[----:B--2---:R-:W-:Y:S02]  /*0270*/  ISETP.GE.AND P0, PT, R0, UR7, PT ;  /* 0x0000000700007c0c */ /* 0x004fe4000bf06270 */
[C---:B------:R-:W-:Y:S02]  /*0280*/  LEA R17, R5.reuse, R4, 0x4 ;  /* 0x0000000405117211 */ /* 0x040fe400078e20ff */
[----:B------:R-:W-:-:S09]  /*0290*/  LEA R15, R5, R15, 0x4 ;  /* 0x0000000f050f7211 */ /* 0x000fd200078e20ff */
.L_x_2:
[----:B-1----:R-:W-:Y:S01]  /*02a0*/  ISETP.GE.AND P1, PT, R3, R12, PT ;  /* 0x0000000c0300720c */ /* 0x002fe20003f26270 */
[----:B------:R-:W0:Y:S01]  /*02b0*/  @!P0 LDC.64 R6, c[0x0][0x380] ;  /* 0x0000e000ff068b82 */ /* 0x000e220000000a00 */
[----:B------:R-:W-:Y:S01]  /*02c0*/  HFMA2 R29, -RZ, RZ, 0, 0 ;  /* 0x00000000ff1d7431 */ /* 0x000fe200000001ff */
[----:B------:R-:W-:-:S10]  /*02d0*/  MOV R24, RZ ;  /* 0x000000ff00187202 */ /* 0x000fd40000000f00 */
[----:B------:R-:W1:Y:S01]  /*02e0*/  @!P1 LDC.64 R4, c[0x0][0x388] ;  /* 0x0000e200ff049b82 */ /* 0x000e620000000a00 */
[----:B0-----:R-:W-:-:S05]  /*02f0*/  @!P0 IMAD.WIDE.U32 R6, R14, 0x4, R6 ;  /* 0x000000040e068825 */ /* 0x001fca00078e0006 */
[----:B------:R-:W2:Y:S01]  /*0300*/  @!P0 LDG.E R29, desc[UR8][R6.64] ;  /* 0x00000008061d8981 */ /* 0x000ea2000c1e1900 */
[----:B-1----:R-:W-:-:S05]  /*0310*/  @!P1 IMAD.WIDE.U32 R22, R15, 0x4, R4 ;  /* 0x000000040f169825 */ /* 0x002fca00078e0004 */
[----:B------:R-:W4:Y:S01]  /*0320*/  @!P1 LDG.E R24, desc[UR8][R22.64] ;  /* 0x0000000816189981 */ /* 0x000f22000c1e1900 */
[----:B---3--:R-:W-:-:S03]  /*0330*/  ISETP.GE.AND P0, PT, R0, UR10, PT ;  /* 0x0000000a00007c0c */ /* 0x008fc6000bf06270 */
[----:B--2---:R-:W-:Y:S04]  /*0340*/  STS [R20], R29 ;  /* 0x0000001d14007388 */ /* 0x004fe80000000800 */
[----:B----4-:R-:W-:Y:S01]  /*0350*/  STS [R18], R24 ;  /* 0x0000001812007388 */ /* 0x010fe20000000800 */
[----:B------:R-:W-:Y:S06]  /*0360*/  BAR.SYNC.DEFER_BLOCKING 0x0 ;  /* 0x0000000000007b1d */ /* 0x000fec0000010000 */
[----:B------:R-:W-:Y:S04]  /*0370*/  LDS R28, [R16] ;  /* 0x00000000101c7984 */ /* 0x000fe80000000800 */
[----:B------:R-:W0:Y:S04]  /*0380*/  LDS.128 R8, [R2] ;  /* 0x0000000002087984 */ /* 0x000e280000000c00 */
[----:B------:R-:W1:Y:S04]  /*0390*/  LDS R23, [R16+0x40] ;  /* 0x0000400010177984 */ /* 0x000e680000000800 */
[----:B------:R-:W2:Y:S04]  /*03a0*/  LDS R27, [R16+0x80] ;  /* 0x00008000101b7984 */ /* 0x000ea80000000800 */
[----:B------:R-:W3:Y:S04]  /*03b0*/  LDS R26, [R16+0xc0] ;  /* 0x0000c000101a7984 */ /* 0x000ee80000000800 */
[----:B------:R-:W-:Y:S04]  /*03c0*/  LDS R25, [R16+0x100] ;  /* 0x0001000010197984 */ /* 0x000fe80000000800 */
[----:B------:R-:W4:Y:S04]  /*03d0*/  LDS.128 R4, [R2+0x10] ;  /* 0x0000100002047984 */ /* 0x000f280000000c00 */
[----:B------:R-:W5:Y:S04]  /*03e0*/  LDS R22, [R16+0x140] ;  /* 0x0001400010167984 */ /* 0x000f680000000800 */
[----:B------:R-:W-:Y:S01]  /*03f0*/  LDS R24, [R16+0x1c0] ;  /* 0x0001c00010187984 */ /* 0x000fe20000000800 */
[----:B0-----:R-:W-:-:S03]  /*0400*/  FFMA R8, R8, R28, R21 ;  /* 0x0000001c08087223 */ /* 0x001fc60000000015 */
[----:B------:R-:W0:Y:S01]  /*0410*/  LDS R21, [R16+0x180] ;  /* 0x0001800010157984 */ /* 0x000e220000000800 */
[----:B------:R-:W0:Y:S01]  /*0420*/  @!P0 LDC.64 R28, c[0x0][0x380] ;  /* 0x0000e000ff1c8b82 */ /* 0x000e220000000a00 */
[----:B-1----:R-:W-:Y:S02]  /*0430*/  FFMA R8, R23, R9, R8 ;  /* 0x0000000917087223 */ /* 0x002fe40000000008 */
[----:B------:R-:W-:Y:S02]  /*0440*/  LDS R23, [R16+0x200] ;  /* 0x0002000010177984 */ /* 0x000fe40000000800 */
[----:B--2---:R-:W-:-:S04]  /*0450*/  FFMA R27, R27, R10, R8 ;  /* 0x0000000a1b1b7223 */ /* 0x004fc80000000008 */
[----:B---3--:R-:W-:Y:S02]  /*0460*/  FFMA R27, R26, R11, R27 ;  /* 0x0000000b1a1b7223 */ /* 0x008fe4000000001b */
[----:B------:R-:W1:Y:S04]  /*0470*/  LDS.128 R8, [R2+0x20] ;  /* 0x0000200002087984 */ /* 0x000e680000000c00 */
[----:B------:R-:W-:Y:S01]  /*0480*/  LDS R26, [R16+0x3c0] ;  /* 0x0003c000101a7984 */ /* 0x000fe20000000800 */
[----:B----4-:R-:W-:-:S03]  /*0490*/  FFMA R27, R4, R25, R27 ;  /* 0x00000019041b7223 */ /* 0x010fc6000000001b */
[----:B------:R-:W2:Y:S04]  /*04a0*/  LDS R4, [R16+0x240] ;  /* 0x0002400010047984 */ /* 0x000ea80000000800 */
[----:B------:R-:W3:Y:S01]  /*04b0*/  LDS R25, [R16+0x280] ;  /* 0x0002800010197984 */ /* 0x000ee20000000800 */
[----:B-----5:R-:W-:Y:S01]  /*04c0*/  FFMA R22, R22, R5, R27 ;  /* 0x0000000516167223 */ /* 0x020fe2000000001b */
[----:B------:R-:W-:Y:S02]  /*04d0*/  @!P0 IADD3 R5, PT, PT, R14, 0x10, RZ ;  /* 0x000000100e058810 */ /* 0x000fe40007ffe0ff */
[----:B------:R-:W-:Y:S01]  /*04e0*/  LDS R27, [R16+0x300] ;  /* 0x00030000101b7984 */ /* 0x000fe20000000800 */
[----:B0-----:R-:W-:-:S04]  /*04f0*/  FFMA R21, R21, R6, R22 ;  /* 0x0000000615157223 */ /* 0x001fc80000000016 */
[----:B------:R-:W-:Y:S01]  /*0500*/  FFMA R7, R24, R7, R21 ;  /* 0x0000000718077223 */ /* 0x000fe20000000015 */
[----:B------:R-:W-:Y:S01]  /*0510*/  @!P0 IMAD.WIDE.U32 R28, R5, 0x4, R28 ;  /* 0x00000004051c8825 */ /* 0x000fe200078e001c */
[----:B------:R-:W-:Y:S04]  /*0520*/  LDS R24, [R16+0x340] ;  /* 0x0003400010187984 */ /* 0x000fe80000000800 */
[----:B------:R-:W-:Y:S01]  /*0530*/  LDS R21, [R16+0x380] ;  /* 0x0003800010157984 */ /* 0x000fe20000000800 */
[----:B-1----:R-:W-:-:S04]  /*0540*/  FFMA R7, R8, R23, R7 ;  /* 0x0000001708077223 */ /* 0x002fc80000000007 */
[----:B--2---:R-:W-:Y:S01]  /*0550*/  FFMA R4, R4, R9, R7 ;  /* 0x0000000904047223 */ /* 0x004fe20000000007 */
[----:B------:R-:W-:Y:S01]  /*0560*/  HFMA2 R23, -RZ, RZ, 0, 0 ;  /* 0x00000000ff177431 */ /* 0x000fe200000001ff */
[----:B------:R-:W0:Y:S02]  /*0570*/  @!P1 LDC.64 R8, c[0x0][0x388] ;  /* 0x0000e200ff089b82 */ /* 0x000e240000000a00 */
[----:B---3--:R-:W-:Y:S02]  /*0580*/  FFMA R10, R25, R10, R4 ;  /* 0x0000000a190a7223 */ /* 0x008fe40000000004 */
[----:B------:R-:W1:Y:S04]  /*0590*/  LDS R25, [R16+0x2c0] ;  /* 0x0002c00010197984 */ /* 0x000e680000000800 */
[----:B------:R-:W2:Y:S01]  /*05a0*/  LDS.128 R4, [R2+0x30] ;  /* 0x0000300002047984 */ /* 0x000ea20000000c00 */
[----:B------:R-:W-:Y:S06]  /*05b0*/  BAR.SYNC.DEFER_BLOCKING 0x0 ;  /* 0x0000000000007b1d */ /* 0x000fec0000010000 */
[----:B------:R-:W3:Y:S04]  /*05c0*/  @!P0 LDG.E R23, desc[UR8][R28.64] ;  /* 0x000000081c178981 */ /* 0x000ee8000c1e1900 */
[----:B---3--:R0:W-:Y:S02]  /*05d0*/  STS [R20], R23 ;  /* 0x0000001714007388 */ /* 0x0081e40000000800 */
[----:B0-----:R-:W-:Y:S01]  /*05e0*/  @!P1 IMAD.WIDE.U32 R22, R17, 0x4, R8 ;  /* 0x0000000411169825 */ /* 0x001fe200078e0008 */
[----:B------:R-:W-:-:S06]  /*05f0*/  MOV R9, RZ ;  /* 0x000000ff00097202 */ /* 0x000fcc0000000f00 */
[----:B------:R0:W3:Y:S01]  /*0600*/  @!P1 LDG.E R9, desc[UR8][R22.64] ;  /* 0x0000000816099981 */ /* 0x0000e2000c1e1900 */
[----:B-1----:R-:W-:-:S04]  /*0610*/  FFMA R11, R25, R11, R10 ;  /* 0x0000000b190b7223 */ /* 0x002fc8000000000a */
[----:B--2---:R-:W-:-:S04]  /*0620*/  FFMA R27, R4, R27, R11 ;  /* 0x0000001b041b7223 */ /* 0x004fc8000000000b */
[----:B------:R-:W-:-:S04]  /*0630*/  FFMA R24, R24, R5, R27 ;  /* 0x0000000518187223 */ /* 0x000fc8000000001b */
[----:B------:R-:W-:-:S04]  /*0640*/  FFMA R21, R21, R6, R24 ;  /* 0x0000000615157223 */ /* 0x000fc80000000018 */
[----:B0-----:R-:W-:Y:S01]  /*0650*/  FFMA R23, R26, R7, R21 ;  /* 0x000000071a177223 */ /* 0x001fe20000000015 */
[----:B------:R-:W-:-:S04]  /*0660*/  UIADD3 UR4, UPT, UPT, UR4, 0x2, URZ ;  /* 0x0000000204047890 */ /* 0x000fc8000fffe0ff */
[----:B------:R-:W-:Y:S01]  /*0670*/  UISETP.NE.AND UP0, UPT, UR4, URZ, UPT ;  /* 0x000000ff0400728c */ /* 0x000fe2000bf05270 */
[C---:B------:R-:W-:Y:S02]  /*0680*/  LEA R15, R12.reuse, R15, 0x5 ;  /* 0x0000000f0c0f7211 */ /* 0x040fe400078e28ff */
[----:B------:R-:W-:Y:S02]  /*0690*/  LEA R17, R12, R17, 0x5 ;  /* 0x000000110c117211 */ /* 0x000fe400078e28ff */
[----:B------:R-:W-:Y:S01]  /*06a0*/  IADD3 R14, PT, PT, R14, 0x20, RZ ;  /* 0x000000200e0e7810 */ /* 0x000fe20007ffe0ff */
[----:B---3--:R-:W-:Y:S01]  /*06b0*/  STS [R18], R9 ;  /* 0x0000000912007388 */ /* 0x008fe20000000800 */
        /* <DEDUP_REMOVED lines=12> */
[----:B-1----:R-:W-:-:S03]  /*0780*/  FFMA R28, R28, R9, R25 ;  /* 0x000000091c1c7223 */ /* 0x002fc60000000019 */
[----:B------:R-:W-:Y:S01]  /*0790*/  LDS R25, [R16+0x200] ;  /* 0x0002000010197984 */ /* 0x000fe20000000800 */
[----:B--2---:R-:W-:-:S03]  /*07a0*/  FFMA R27, R27, R10, R28 ;  /* 0x0000000a1b1b7223 */ /* 0x004fc6000000001c */
[----:B------:R-:W-:Y:S01]  /*07b0*/  LDS R28, [R16+0x380] ;  /* 0x00038000101c7984 */ /* 0x000fe20000000800 */
[----:B---3--:R-:W-:-:S03]  /*07c0*/  FFMA R27, R24, R11, R27 ;  /* 0x0000000b181b7223 */ /* 0x008fc6000000001b */
[----:B------:R-:W1:Y:S04]  /*07d0*/  LDS.128 R8, [R2+0x20] ;  /* 0x0000200002087984 */ /* 0x000e680000000c00 */
[----:B------:R-:W2:Y:S01]  /*07e0*/  LDS R24, [R16+0x240] ;  /* 0x0002400010187984 */ /* 0x000ea20000000800 */
[----:B----4-:R-:W-:-:S04]  /*07f0*/  FFMA R21, R4, R21, R27 ;  /* 0x0000001504157223 */ /* 0x010fc8000000001b */
[----:B-----5:R-:W-:Y:S02]  /*0800*/  FFMA R22, R22, R5, R21 ;  /* 0x0000000516167223 */ /* 0x020fe40000000015 */
[----:B------:R-:W3:Y:S02]  /*0810*/  LDS R21, [R16+0x280] ;  /* 0x0002800010157984 */ /* 0x000ee40000000800 */
[----:B0-----:R-:W-:Y:S02]  /*0820*/  FFMA R23, R23, R6, R22 ;  /* 0x0000000617177223 */ /* 0x001fe40000000016 */
[----:B------:R-:W0:Y:S02]  /*0830*/  LDS R22, [R16+0x2c0] ;  /* 0x0002c00010167984 */ /* 0x000e240000000800 */
[----:B------:R-:W-:Y:S02]  /*0840*/  FFMA R27, R26, R7, R23 ;  /* 0x000000071a1b7223 */ /* 0x000fe40000000017 */
[----:B------:R-:W-:Y:S04]  /*0850*/  LDS R23, [R16+0x300] ;  /* 0x0003000010177984 */ /* 0x000fe80000000800 */
[----:B------:R-:W4:Y:S01]  /*0860*/  LDS.128 R4, [R2+0x30] ;  /* 0x0000300002047984 */ /* 0x000f220000000c00 */
[----:B-1----:R-:W-:-:S03]  /*0870*/  FFMA R25, R8, R25, R27 ;  /* 0x0000001908197223 */ /* 0x002fc6000000001b */
[----:B------:R-:W1:Y:S01]  /*0880*/  LDS R8, [R16+0x340] ;  /* 0x0003400010087984 */ /* 0x000e620000000800 */
[----:B--2---:R-:W-:-:S03]  /*0890*/  FFMA R26, R24, R9, R25 ;  /* 0x00000009181a7223 */ /* 0x004fc60000000019 */
[----:B------:R-:W2:Y:S01]  /*08a0*/  LDS R24, [R16+0x3c0] ;  /* 0x0003c00010187984 */ /* 0x000ea20000000800 */
[----:B---3--:R-:W-:-:S04]  /*08b0*/  FFMA R21, R21, R10, R26 ;  /* 0x0000000a15157223 */ /* 0x008fc8000000001a */
[----:B0-----:R-:W-:-:S04]  /*08c0*/  FFMA R11, R22, R11, R21 ;  /* 0x0000000b160b7223 */ /* 0x001fc80000000015 */
[----:B----4-:R-:W-:-:S04]  /*08d0*/  FFMA R11, R4, R23, R11 ;  /* 0x00000017040b7223 */ /* 0x010fc8000000000b */
[----:B-1----:R-:W-:-:S04]  /*08e0*/  FFMA R5, R8, R5, R11 ;  /* 0x0000000508057223 */ /* 0x002fc8000000000b */
[----:B------:R-:W-:-:S04]  /*08f0*/  FFMA R5, R28, R6, R5 ;  /* 0x000000061c057223 */ /* 0x000fc80000000005 */
[----:B--2---:R-:W-:Y:S01]  /*0900*/  FFMA R21, R24, R7, R5 ;  /* 0x0000000718157223 */ /* 0x004fe20000000005 */
[----:B------:R-:W-:Y:S06]  /*0910*/  BAR.SYNC.DEFER_BLOCKING 0x0 ;  /* 0x0000000000007b1d */ /* 0x000fec0000010000 */
[----:B------:R-:W-:Y:S05]  /*0920*/  BRA.U UP0, `(.L_x_2) ;  /* 0xfffffff9005c7547 */ /* 0x000fea000b83ffff */
[----:B------:R-:W-:-:S12]  /*0930*/  ULOP3.LUT UR4, UR6, 0x7fffffe0, URZ, 0xc0, !UPT ;  /* 0x7fffffe006047892 */ /* 0x000fd8000f8ec0ff */
.L_x_1:
[----:B------:R-:W-:-:S09]  /*0940*/  ULOP3.LUT UP0, URZ, UR6, 0x10, URZ, 0xc0, !UPT ;  /* 0x0000001006ff7892 */ /* 0x000fd2000f80c0ff */
[----:B------:R-:W-:Y:S05]  /*0950*/  BRA.U !UP0, `(.L_x_0) ;  /* 0x0000000108dc7547 */ /* 0x000fea000b800000 */
[----:B------:R-:W0:Y:S01]  /*0960*/  LDCU UR5, c[0x0][0x398] ;  /* 0x00007300ff0577ac */ /* 0x000e220008000800 */
[----:B------:R-:W-:Y:S01]  /*0970*/  HFMA2 R15, -RZ, RZ, 0, 0 ;  /* 0x00000000ff0f7431 */ /* 0x000fe200000001ff */
[----:B------:R-:W-:Y:S01]  /*0980*/  MOV R23, RZ ;  /* 0x000000ff00177202 */ /* 0x000fe20000000f00 */
[----:B------:R-:W1:Y:S01]  /*0990*/  LDCU UR6, c[0x0][0x3a0] ;  /* 0x00007400ff0677ac */ /* 0x000e620008000800 */
[----:B0-----:R-:W-:Y:S02]  /*09a0*/  ISETP.GE.AND P0, PT, R0, UR5, PT ;  /* 0x0000000500007c0c */ /* 0x001fe4000bf06270 */
[----:B-1----:R-:W-:-:S11]  /*09b0*/  ISETP.GE.AND P1, PT, R3, UR6, PT ;  /* 0x0000000603007c0c */ /* 0x002fd6000bf26270 */
[----:B------:R-:W0:Y:S01]  /*09c0*/  @!P0 LDC.64 R8, c[0x0][0x380] ;  /* 0x0000e000ff088b82 */ /* 0x000e220000000a00 */
[----:B------:R-:W-:Y:S02]  /*09d0*/  @!P0 IADD3 R19, PT, PT, R19, UR4, RZ ;  /* 0x0000000413138c10 */ /* 0x000fe4000fffe0ff */
[----:B------:R-:W-:-:S05]  /*09e0*/  @!P1 IADD3 R6, PT, PT, R13, UR4, RZ ;  /* 0x000000040d069c10 */ /* 0x000fca000fffe0ff */
[----:B------:R-:W1:Y:S01]  /*09f0*/  @!P1 LDC.64 R4, c[0x0][0x388] ;  /* 0x0000e200ff049b82 */ /* 0x000e620000000a00 */
[----:B------:R-:W-:Y:S02]  /*0a00*/  @!P1 IMAD R13, R6, UR6, R3 ;  /* 0x00000006060d9c24 */ /* 0x000fe4000f8e0203 */
[----:B0-----:R-:W-:-:S05]  /*0a10*/  @!P0 IMAD.WIDE.U32 R8, R19, 0x4, R8 ;  /* 0x0000000413088825 */ /* 0x001fca00078e0008 */
[----:B------:R-:W2:Y:S01]  /*0a20*/  @!P0 LDG.E R15, desc[UR8][R8.64] ;  /* 0x00000008080f8981 */ /* 0x000ea2000c1e1900 */
[----:B-1----:R-:W-:-:S05]  /*0a30*/  @!P1 IMAD.WIDE.U32 R12, R13, 0x4, R4 ;  /* 0x000000040d0c9825 */ /* 0x002fca00078e0004 */
[----:B------:R-:W3:Y:S04]  /*0a40*/  @!P1 LDG.E R23, desc[UR8][R12.64] ;  /* 0x000000080c179981 */ /* 0x000ee8000c1e1900 */
[----:B--2---:R-:W-:Y:S04]  /*0a50*/  STS [R20], R15 ;  /* 0x0000000f14007388 */ /* 0x004fe80000000800 */
        /* <DEDUP_REMOVED lines=10> */
[----:B------:R-:W5:Y:S04]  /*0b00*/  LDS R19, [R16+0x180] ;  /* 0x0001800010137984 */ /* 0x000f680000000800 */
[----:B------:R-:W5:Y:S04]  /*0b10*/  LDS R18, [R16+0x1c0] ;  /* 0x0001c00010127984 */ /* 0x000f680000000800 */
[----:B------:R-:W-:Y:S01]  /*0b20*/  LDS R20, [R16+0x240] ;  /* 0x0002400010147984 */ /* 0x000fe20000000800 */
[----:B0-----:R-:W-:-:S03]  /*0b30*/  FFMA R4, R4, R14, R21 ;  /* 0x0000000e04047223 */ /* 0x001fc60000000015 */
[----:B------:R-:W-:Y:S04]  /*0b40*/  LDS R23, [R16+0x280] ;  /* 0x0002800010177984 */ /* 0x000fe80000000800 */
[----:B------:R-:W-:Y:S04]  /*0b50*/  LDS R21, [R16+0x200] ;  /* 0x0002000010157984 */ /* 0x000fe80000000800 */
[----:B------:R-:W0:Y:S01]  /*0b60*/  LDS.128 R12, [R2+0x20] ;  /* 0x00002000020c7984 */ /* 0x000e220000000c00 */
[----:B-1----:R-:W-:-:S03]  /*0b70*/  FFMA R4, R27, R5, R4 ;  /* 0x000000051b047223 */ /* 0x002fc60000000004 */
[----:B------:R-:W1:Y:S01]  /*0b80*/  LDS R24, [R16+0x2c0] ;  /* 0x0002c00010187984 */ /* 0x000e620000000800 */
[----:B--2---:R-:W-:-:S04]  /*0b90*/  FFMA R25, R25, R6, R4 ;  /* 0x0000000619197223 */ /* 0x004fc80000000004 */
[----:B---3--:R-:W-:Y:S02]  /*0ba0*/  FFMA R27, R26, R7, R25 ;  /* 0x000000071a1b7223 */ /* 0x008fe40000000019 */
[----:B------:R-:W-:Y:S04]  /*0bb0*/  LDS R25, [R16+0x300] ;  /* 0x0003000010197984 */ /* 0x000fe80000000800 */
[----:B------:R-:W2:Y:S01]  /*0bc0*/  LDS.128 R4, [R2+0x30] ;  /* 0x0000300002047984 */ /* 0x000ea20000000c00 */
[----:B----4-:R-:W-:-:S03]  /*0bd0*/  FFMA R27, R8, R17, R27 ;  /* 0x00000011081b7223 */ /* 0x010fc6000000001b */
[----:B------:R-:W3:Y:S04]  /*0be0*/  LDS R26, [R16+0x340] ;  /* 0x00034000101a7984 */ /* 0x000ee80000000800 */
[----:B------:R-:W4:Y:S01]  /*0bf0*/  LDS R17, [R16+0x380] ;  /* 0x0003800010117984 */ /* 0x000f220000000800 */
[----:B-----5:R-:W-:-:S03]  /*0c00*/  FFMA R22, R22, R9, R27 ;  /* 0x0000000916167223 */ /* 0x020fc6000000001b */
[----:B------:R-:W5:Y:S01]  /*0c10*/  LDS R8, [R16+0x3c0] ;  /* 0x0003c00010087984 */ /* 0x000f620000000800 */
[----:B------:R-:W-:-:S04]  /*0c20*/  FFMA R19, R19, R10, R22 ;  /* 0x0000000a13137223 */ /* 0x000fc80000000016 */
[----:B------:R-:W-:-:S04]  /*0c30*/  FFMA R11, R18, R11, R19 ;  /* 0x0000000b120b7223 */ /* 0x000fc80000000013 */
[----:B0-----:R-:W-:-:S04]  /*0c40*/  FFMA R11, R12, R21, R11 ;  /* 0x000000150c0b7223 */ /* 0x001fc8000000000b */
[----:B------:R-:W-:-:S04]  /*0c50*/  FFMA R20, R20, R13, R11 ;  /* 0x0000000d14147223 */ /* 0x000fc8000000000b */
[----:B------:R-:W-:-:S04]  /*0c60*/  FFMA R23, R23, R14, R20 ;  /* 0x0000000e17177223 */ /* 0x000fc80000000014 */
[----:B-1----:R-:W-:-:S04]  /*0c70*/  FFMA R15, R24, R15, R23 ;  /* 0x0000000f180f7223 */ /* 0x002fc80000000017 */
[----:B--2---:R-:W-:-:S04]  /*0c80*/  FFMA R15, R4, R25, R15 ;  /* 0x00000019040f7223 */ /* 0x004fc8000000000f */
[----:B---3--:R-:W-:-:S04]  /*0c90*/  FFMA R26, R26, R5, R15 ;  /* 0x000000051a1a7223 */ /* 0x008fc8000000000f */
[----:B----4-:R-:W-:-:S04]  /*0ca0*/  FFMA R17, R17, R6, R26 ;  /* 0x0000000611117223 */ /* 0x010fc8000000001a */
[----:B-----5:R-:W-:Y:S01]  /*0cb0*/  FFMA R21, R8, R7, R17 ;  /* 0x0000000708157223 */ /* 0x020fe20000000011 */
[----:B------:R-:W-:Y:S06]  /*0cc0*/  BAR.SYNC.DEFER_BLOCKING 0x0 ;  /* 0x0000000000007b1d */ /* 0x000fec0000010000 */
.L_x_0:
[----:B------:R-:W0:Y:S01]  /*0cd0*/  LDCU UR4, c[0x0][0x3a0] ;  /* 0x00007400ff0477ac */ /* 0x000e220008000800 */
[----:B------:R-:W1:Y:S01]  /*0ce0*/  LDCU UR5, c[0x0][0x398] ;  /* 0x00007300ff0577ac */ /* 0x000e620008000800 */
[----:B0-----:R-:W-:-:S04]  /*0cf0*/  ISETP.GE.AND P0, PT, R3, UR4, PT ;  /* 0x0000000403007c0c */ /* 0x001fc8000bf06270 */
[----:B-1----:R-:W-:-:S13]  /*0d00*/  ISETP.GE.OR P0, PT, R0, UR5, P0 ;  /* 0x0000000500007c0c */ /* 0x002fda0008706670 */
[----:B------:R-:W-:Y:S05]  /*0d10*/  @P0 EXIT ;  /* 0x000000000000094d */ /* 0x000fea0003800000 */
[----:B------:R-:W0:Y:S01]  /*0d20*/  LDC.64 R4, c[0x0][0x390] ;  /* 0x0000e400ff047b82 */ /* 0x000e220000000a00 */
[----:B------:R-:W-:-:S04]  /*0d30*/  IMAD R3, R0, UR4, R3 ;  /* 0x0000000400037c24 */ /* 0x000fc8000f8e0203 */
[----:B0-----:R-:W-:-:S05]  /*0d40*/  IMAD.WIDE R2, R3, 0x4, R4 ;  /* 0x0000000403027825 */ /* 0x001fca00078e0204 */
[----:B------:R-:W-:Y:S01]  /*0d50*/  STG.E desc[UR8][R2.64], R21 ;  /* 0x0000001502007986 */ /* 0x000fe2000c101908 */
[----:B------:R-:W-:Y:S05]  /*0d60*/  EXIT ;  /* 0x000000000000794d */ /* 0x000fea0003800000 */
.L_x_3:
[----:B------:R-:W-:-:S00]  /*0d70*/  BRA `(.L_x_3) ;  /* 0xfffffffc00fc7947 */ /* 0x000fc0000383ffff */
[----:B------:R-:W-:-:S00]  /*0d80*/  NOP ;  /* 0x0000000000007918 */ /* 0x000fc00000000000 */
[----:B------:R-:W-:-:S00]  /*0d90*/  NOP ;  /* 0x0000000000007918 */ /* 0x000fc00000000000 */
[----:B------:R-:W-:-:S00]  /*0da0*/  NOP ;  /* 0x0000000000007918 */ /* 0x000fc00000000000 */
[----:B------:R-:W-:-:S00]  /*0db0*/  NOP ;  /* 0x0000000000007918 */ /* 0x000fc00000000000 */
[----:B------:R-:W-:-:S00]  /*0dc0*/  NOP ;  /* 0x0000000000007918 */ /* 0x000fc00000000000 */
[----:B------:R-:W-:-:S00]  /*0dd0*/  NOP ;  /* 0x0000000000007918 */ /* 0x000fc00000000000 */
[----:B------:R-:W-:-:S00]  /*0de0*/  NOP ;  /* 0x0000000000007918 */ /* 0x000fc00000000000 */
[----:B------:R-:W-:-:S00]  /*0df0*/  NOP ;  /* 0x0000000000007918 */ /* 0x000fc00000000000 */
.L_x_4:


//--------------------- .nv.shared._Z28matrix_multiplication_kernelPKfS0_Pfiii --------------------------
	.section	.nv.shared._Z28matrix_multiplication_kernelPKfS0_Pfiii,"aw",@nobits
	.sectionflags	@""
	.align	4
.nv.shared._Z28matrix_multiplication_kernelPKfS0_Pfiii:
	.zero		3072


//--------------------- .nv.shared.reserved.0     --------------------------
	.section	.nv.shared.reserved.0,"aw",@nobits
	.weak		__nv_reservedSMEM_offset_0_alias
	.size		__nv_reservedSMEM_offset_0_alias, 0, 64
	.other		__nv_reservedSMEM_offset_0_alias,@"STO_CUDA_RESERVED_SHARED STV_DEFAULT"
__nv_reservedSMEM_offset_0_alias:
	.zero		0
	.zero		64


//--------------------- .nv.constant0._Z28matrix_multiplication_kernelPKfS0_Pfiii --------------------------
	.section	.nv.constant0._Z28matrix_multiplication_kernelPKfS0_Pfiii,"a",@progbits
	.sectionflags	@""
	.align	4
.nv.constant0._Z28matrix_multiplication_kernelPKfS0_Pfiii:
	.zero		932


//--------------------- SYMBOLS --------------------------

	.type		.nv.reservedSmem.offset0,@object
	.size		.nv.reservedSmem.offset0,0x4
	.type		.nv.reservedSmem.cap,@object
	.size		.nv.reservedSmem.cap,0x4
